//
// Generated by NVIDIA NVVM Compiler
//
// Compiler Build ID: CL-36424714
// Cuda compilation tools, release 13.0, V13.0.88
// Based on NVVM 20.0.0
//

.version 9.0
.target sm_100
.address_size 64

	// .globl	_Z13prod_parallelPiS_S_
// _ZZ20prod_parallel_sharedPiS_S_E2sA has been demoted
// _ZZ20prod_parallel_sharedPiS_S_E2sB has been demoted

.visible .entry _Z13prod_parallelPiS_S_(
	.param .u64 .ptr .align 1 _Z13prod_parallelPiS_S__param_0,
	.param .u64 .ptr .align 1 _Z13prod_parallelPiS_S__param_1,
	.param .u64 .ptr .align 1 _Z13prod_parallelPiS_S__param_2
)
{
	.reg .pred 	%p<4>;
	.reg .b32 	%r<60>;
	.reg .b64 	%rd<13>;

	ld.param.u64 	%rd1, [_Z13prod_parallelPiS_S__param_0];
	ld.param.u64 	%rd2, [_Z13prod_parallelPiS_S__param_1];
	ld.param.u64 	%rd3, [_Z13prod_parallelPiS_S__param_2];
	mov.u32 	%r3, %ctaid.x;
	mov.u32 	%r4, %ntid.x;
	mov.u32 	%r5, %tid.x;
	mad.lo.s32 	%r1, %r3, %r4, %r5;
	mov.u32 	%r6, %ctaid.y;
	mov.u32 	%r7, %ntid.y;
	mov.u32 	%r8, %tid.y;
	mad.lo.s32 	%r9, %r6, %r7, %r8;
	setp.gt.s32 	%p1, %r1, 15;
	setp.gt.u32 	%p2, %r9, 15;
	or.pred  	%p3, %p1, %p2;
	@%p3 bra 	$L__BB0_2;
	cvta.to.global.u64 	%rd4, %rd3;
	cvta.to.global.u64 	%rd5, %rd1;
	cvta.to.global.u64 	%rd6, %rd2;
	shl.b32 	%r10, %r1, 4;
	mul.wide.s32 	%rd7, %r10, 4;
	add.s64 	%rd8, %rd5, %rd7;
	ld.global.u32 	%r11, [%rd8];
	mul.wide.u32 	%rd9, %r9, 4;
	add.s64 	%rd10, %rd6, %rd9;
	ld.global.u32 	%r12, [%rd10];
	mul.lo.s32 	%r13, %r12, %r11;
	ld.global.u32 	%r14, [%rd8+4];
	ld.global.u32 	%r15, [%rd10+64];
	mad.lo.s32 	%r16, %r15, %r14, %r13;
	ld.global.u32 	%r17, [%rd8+8];
	ld.global.u32 	%r18, [%rd10+128];
	mad.lo.s32 	%r19, %r18, %r17, %r16;
	ld.global.u32 	%r20, [%rd8+12];
	ld.global.u32 	%r21, [%rd10+192];
	mad.lo.s32 	%r22, %r21, %r20, %r19;
	ld.global.u32 	%r23, [%rd8+16];
	ld.global.u32 	%r24, [%rd10+256];
	mad.lo.s32 	%r25, %r24, %r23, %r22;
	ld.global.u32 	%r26, [%rd8+20];
	ld.global.u32 	%r27, [%rd10+320];
	mad.lo.s32 	%r28, %r27, %r26, %r25;
	ld.global.u32 	%r29, [%rd8+24];
	ld.global.u32 	%r30, [%rd10+384];
	mad.lo.s32 	%r31, %r30, %r29, %r28;
	ld.global.u32 	%r32, [%rd8+28];
	ld.global.u32 	%r33, [%rd10+448];
	mad.lo.s32 	%r34, %r33, %r32, %r31;
	ld.global.u32 	%r35, [%rd8+32];
	ld.global.u32 	%r36, [%rd10+512];
	mad.lo.s32 	%r37, %r36, %r35, %r34;
	ld.global.u32 	%r38, [%rd8+36];
	ld.global.u32 	%r39, [%rd10+576];
	mad.lo.s32 	%r40, %r39, %r38, %r37;
	ld.global.u32 	%r41, [%rd8+40];
	ld.global.u32 	%r42, [%rd10+640];
	mad.lo.s32 	%r43, %r42, %r41, %r40;
	ld.global.u32 	%r44, [%rd8+44];
	ld.global.u32 	%r45, [%rd10+704];
	mad.lo.s32 	%r46, %r45, %r44, %r43;
	ld.global.u32 	%r47, [%rd8+48];
	ld.global.u32 	%r48, [%rd10+768];
	mad.lo.s32 	%r49, %r48, %r47, %r46;
	ld.global.u32 	%r50, [%rd8+52];
	ld.global.u32 	%r51, [%rd10+832];
	mad.lo.s32 	%r52, %r51, %r50, %r49;
	ld.global.u32 	%r53, [%rd8+56];
	ld.global.u32 	%r54, [%rd10+896];
	mad.lo.s32 	%r55, %r54, %r53, %r52;
	ld.global.u32 	%r56, [%rd8+60];
	ld.global.u32 	%r57, [%rd10+960];
	mad.lo.s32 	%r58, %r57, %r56, %r55;
	add.s32 	%r59, %r10, %r9;
	mul.wide.s32 	%rd11, %r59, 4;
	add.s64 	%rd12, %rd4, %rd11;
	st.global.u32 	[%rd12], %r58;
$L__BB0_2:
	ret;

}
	// .globl	_Z20prod_parallel_sharedPiS_S_
.visible .entry _Z20prod_parallel_sharedPiS_S_(
	.param .u64 .ptr .align 1 _Z20prod_parallel_sharedPiS_S__param_0,
	.param .u64 .ptr .align 1 _Z20prod_parallel_sharedPiS_S__param_1,
	.param .u64 .ptr .align 1 _Z20prod_parallel_sharedPiS_S__param_2
)
{
	.reg .b32 	%r<76>;
	.reg .b64 	%rd<13>;
	// demoted variable
	.shared .align 4 .b8 _ZZ20prod_parallel_sharedPiS_S_E2sA[64];
	// demoted variable
	.shared .align 4 .b8 _ZZ20prod_parallel_sharedPiS_S_E2sB[64];
	ld.param.u64 	%rd1, [_Z20prod_parallel_sharedPiS_S__param_0];
	ld.param.u64 	%rd2, [_Z20prod_parallel_sharedPiS_S__param_1];
	ld.param.u64 	%rd3, [_Z20prod_parallel_sharedPiS_S__param_2];
	cvta.to.global.u64 	%rd4, %rd2;
	cvta.to.global.u64 	%rd5, %rd1;
	mov.u32 	%r1, %ctaid.x;
	mov.u32 	%r2, %ctaid.y;
	mov.u32 	%r3, %tid.x;
	mov.u32 	%r4, %tid.y;
	shl.b32 	%r5, %r2, 2;
	add.s32 	%r6, %r5, %r4;
	shl.b32 	%r7, %r1, 6;
	shl.b32 	%r8, %r3, 4;
	add.s32 	%r9, %r7, %r8;
	add.s32 	%r10, %r4, %r9;
	add.s32 	%r11, %r6, %r8;
	mov.u32 	%r12, _ZZ20prod_parallel_sharedPiS_S_E2sA;
	add.s32 	%r13, %r12, %r8;
	shl.b32 	%r14, %r4, 2;
	add.s32 	%r15, %r13, %r14;
	mov.u32 	%r16, _ZZ20prod_parallel_sharedPiS_S_E2sB;
	add.s32 	%r17, %r16, %r14;
	add.s32 	%r18, %r17, %r8;
	mul.wide.u32 	%rd6, %r10, 4;
	add.s64 	%rd7, %rd5, %rd6;
	ld.global.u32 	%r19, [%rd7];
	st.shared.u32 	[%r15], %r19;
	mul.wide.u32 	%rd8, %r11, 4;
	add.s64 	%rd9, %rd4, %rd8;
	ld.global.u32 	%r20, [%rd9];
	st.shared.u32 	[%r18], %r20;
	bar.sync 	0;
	ld.shared.u32 	%r21, [%r13];
	ld.shared.u32 	%r22, [%r17];
	mul.lo.s32 	%r23, %r22, %r21;
	ld.shared.u32 	%r24, [%r13+4];
	ld.shared.u32 	%r25, [%r17+16];
	mad.lo.s32 	%r26, %r25, %r24, %r23;
	ld.shared.u32 	%r27, [%r13+8];
	ld.shared.u32 	%r28, [%r17+32];
	mad.lo.s32 	%r29, %r28, %r27, %r26;
	ld.shared.u32 	%r30, [%r13+12];
	ld.shared.u32 	%r31, [%r17+48];
	mad.lo.s32 	%r32, %r31, %r30, %r29;
	bar.sync 	0;
	ld.global.u32 	%r33, [%rd7+16];
	st.shared.u32 	[%r15], %r33;
	ld.global.u32 	%r34, [%rd9+256];
	st.shared.u32 	[%r18], %r34;
	bar.sync 	0;
	ld.shared.u32 	%r35, [%r13];
	ld.shared.u32 	%r36, [%r17];
	mad.lo.s32 	%r37, %r36, %r35, %r32;
	ld.shared.u32 	%r38, [%r13+4];
	ld.shared.u32 	%r39, [%r17+16];
	mad.lo.s32 	%r40, %r39, %r38, %r37;
	ld.shared.u32 	%r41, [%r13+8];
	ld.shared.u32 	%r42, [%r17+32];
	mad.lo.s32 	%r43, %r42, %r41, %r40;
	ld.shared.u32 	%r44, [%r13+12];
	ld.shared.u32 	%r45, [%r17+48];
	mad.lo.s32 	%r46, %r45, %r44, %r43;
	bar.sync 	0;
	ld.global.u32 	%r47, [%rd7+32];
	st.shared.u32 	[%r15], %r47;
	ld.global.u32 	%r48, [%rd9+512];
	st.shared.u32 	[%r18], %r48;
	bar.sync 	0;
	ld.shared.u32 	%r49, [%r13];
	ld.shared.u32 	%r50, [%r17];
	mad.lo.s32 	%r51, %r50, %r49, %r46;
	ld.shared.u32 	%r52, [%r13+4];
	ld.shared.u32 	%r53, [%r17+16];
	mad.lo.s32 	%r54, %r53, %r52, %r51;
	ld.shared.u32 	%r55, [%r13+8];
	ld.shared.u32 	%r56, [%r17+32];
	mad.lo.s32 	%r57, %r56, %r55, %r54;
	ld.shared.u32 	%r58, [%r13+12];
	ld.shared.u32 	%r59, [%r17+48];
	mad.lo.s32 	%r60, %r59, %r58, %r57;
	bar.sync 	0;
	ld.global.u32 	%r61, [%rd7+48];
	st.shared.u32 	[%r15], %r61;
	ld.global.u32 	%r62, [%rd9+768];
	st.shared.u32 	[%r18], %r62;
	bar.sync 	0;
	ld.shared.u32 	%r63, [%r13];
	ld.shared.u32 	%r64, [%r17];
	mad.lo.s32 	%r65, %r64, %r63, %r60;
	ld.shared.u32 	%r66, [%r13+4];
	ld.shared.u32 	%r67, [%r17+16];
	mad.lo.s32 	%r68, %r67, %r66, %r65;
	ld.shared.u32 	%r69, [%r13+8];
	ld.shared.u32 	%r70, [%r17+32];
	mad.lo.s32 	%r71, %r70, %r69, %r68;
	ld.shared.u32 	%r72, [%r13+12];
	ld.shared.u32 	%r73, [%r17+48];
	mad.lo.s32 	%r74, %r73, %r72, %r71;
	bar.sync 	0;
	cvta.to.global.u64 	%rd10, %rd3;
	add.s32 	%r75, %r9, %r6;
	mul.wide.u32 	%rd11, %r75, 4;
	add.s64 	%rd12, %rd10, %rd11;
	st.global.u32 	[%rd12], %r74;
	ret;

}


// ===== COMPILED SASS (sm_100) =====

	.target	sm_100

	.elftype	@"ET_EXEC"


//--------------------- .note.nv.tkinfo           --------------------------
	.section	.note.nv.tkinfo,"",@"SHT_NOTE"
	.sectionflags	@"SHF_NOTE_NV_TKINFO"
	.tkinfo
        /*0018*/ 	.word	0x00000002
        /*0030*/ 	.string	""
        /*0030*/ 	.string	"ptxas"
        /*0030*/ 	.string	"Cuda compilation tools, release 13.0, V13.0.88"
        /*0030*/ 	.string	"Build cuda_13.0.r13.0/compiler.36424714_0"
        /*0030*/ 	.string	"-arch sm_100 -m 64 "



//--------------------- .note.nv.cuinfo           --------------------------
	.section	.note.nv.cuinfo,"",@"SHT_NOTE"
	.sectionflags	@"SHF_NOTE_NV_CUINFO"
        /*0018*/ 	.short	0x0002
        /*001a*/ 	.short	0x0064
        /*001c*/ 	.short	0x0082
	.zero		2


//--------------------- .nv.info                  --------------------------
	.section	.nv.info,"",@"SHT_CUDA_INFO"
	.align	4


	//----- nvinfo : EIATTR_REGCOUNT
	.align		4
        /*0000*/ 	.byte	0x04, 0x2f
        /*0002*/ 	.short	(.L_1 - .L_0)
	.align		4
.L_0:
        /*0004*/ 	.word	index@(_Z13prod_parallelPiS_S_)
        /*0008*/ 	.word	0x00000020


	//----- nvinfo : EIATTR_FRAME_SIZE
	.align		4
.L_1:
        /*000c*/ 	.byte	0x04, 0x11
        /*000e*/ 	.short	(.L_3 - .L_2)
	.align		4
.L_2:
        /*0010*/ 	.word	index@(_Z13prod_parallelPiS_S_)
        /*0014*/ 	.word	0x00000000


	//----- nvinfo : EIATTR_REGCOUNT
	.align		4
.L_3:
        /*0018*/ 	.byte	0x04, 0x2f
        /*001a*/ 	.short	(.L_5 - .L_4)
	.align		4
.L_4:
        /*001c*/ 	.word	index@(_Z20prod_parallel_sharedPiS_S_)
        /*0020*/ 	.word	0x00000020


	//----- nvinfo : EIATTR_FRAME_SIZE
	.align		4
.L_5:
        /*0024*/ 	.byte	0x04, 0x11
        /*0026*/ 	.short	(.L_7 - .L_6)
	.align		4
.L_6:
        /*0028*/ 	.word	index@(_Z20prod_parallel_sharedPiS_S_)
        /*002c*/ 	.word	0x00000000


	//----- nvinfo : EIATTR_MIN_STACK_SIZE
	.align		4
.L_7:
        /*0030*/ 	.byte	0x04, 0x12
        /*0032*/ 	.short	(.L_9 - .L_8)
	.align		4
.L_8:
        /*0034*/ 	.word	index@(_Z20prod_parallel_sharedPiS_S_)
        /*0038*/ 	.word	0x00000000


	//----- nvinfo : EIATTR_MIN_STACK_SIZE
	.align		4
.L_9:
        /*003c*/ 	.byte	0x04, 0x12
        /*003e*/ 	.short	(.L_11 - .L_10)
	.align		4
.L_10:
        /*0040*/ 	.word	index@(_Z13prod_parallelPiS_S_)
        /*0044*/ 	.word	0x00000000
.L_11:


//--------------------- .nv.compat                --------------------------
	.section	.nv.compat,"",@"SHT_CUDA_COMPAT_INFO"
	.align	4
        /*0000*/ 	.byte	0x02, 0x09, 0x00, 0x00, 0x02, 0x02, 0x01, 0x00, 0x02, 0x05, 0x05, 0x00, 0x03, 0x07, 0x01, 0x01
        /*0010*/ 	.byte	0x02, 0x03, 0x00, 0x00, 0x02, 0x06, 0x01, 0x00, 0x04, 0x0b, 0x08, 0x00, 0x09, 0x00, 0x00, 0x00
        /*0020*/ 	.byte	0x00, 0x00, 0x00, 0x00


//--------------------- .nv.info._Z20prod_parallel_sharedPiS_S_ --------------------------
	.section	.nv.info._Z20prod_parallel_sharedPiS_S_,"",@"SHT_CUDA_INFO"
	.sectionflags	@""
	.align	4


	//----- nvinfo : EIATTR_CUDA_API_VERSION
	.align		4
        /*0000*/ 	.byte	0x04, 0x37
        /*0002*/ 	.short	(.L_13 - .L_12)
.L_12:
        /*0004*/ 	.word	0x00000082


	//----- nvinfo : EIATTR_KPARAM_INFO
	.align		4
.L_13:
        /*0008*/ 	.byte	0x04, 0x17
        /*000a*/ 	.short	(.L_15 - .L_14)
.L_14:
        /*000c*/ 	.word	0x00000000
        /*0010*/ 	.short	0x0002
        /*0012*/ 	.short	0x0010
        /*0014*/ 	.byte	0x00, 0xf5, 0x21, 0x00


	//----- nvinfo : EIATTR_KPARAM_INFO
	.align		4
.L_15:
        /*0018*/ 	.byte	0x04, 0x17
        /*001a*/ 	.short	(.L_17 - .L_16)
.L_16:
        /*001c*/ 	.word	0x00000000
        /*0020*/ 	.short	0x0001
        /*0022*/ 	.short	0x0008
        /*0024*/ 	.byte	0x00, 0xf5, 0x21, 0x00


	//----- nvinfo : EIATTR_KPARAM_INFO
	.align		4
.L_17:
        /*0028*/ 	.byte	0x04, 0x17
        /*002a*/ 	.short	(.L_19 - .L_18)
.L_18:
        /*002c*/ 	.word	0x00000000
        /*0030*/ 	.short	0x0000
        /*0032*/ 	.short	0x0000
        /*0034*/ 	.byte	0x00, 0xf5, 0x21, 0x00


	//----- nvinfo : EIATTR_SPARSE_MMA_MASK
	.align		4
.L_19:
        /*0038*/ 	.byte	0x03, 0x50
        /*003a*/ 	.short	0x0000


	//----- nvinfo : EIATTR_MAXREG_COUNT
	.align		4
        /*003c*/ 	.byte	0x03, 0x1b
        /*003e*/ 	.short	0x00ff


	//----- nvinfo : EIATTR_NUM_BARRIERS
	.align		4
        /*0040*/ 	.byte	0x02, 0x4c
        /*0042*/ 	.byte	0x01
	.zero		1


	//----- nvinfo : EIATTR_MERCURY_ISA_VERSION
	.align		4
        /*0044*/ 	.byte	0x03, 0x5f
        /*0046*/ 	.short	0x0101


	//----- nvinfo : EIATTR_VRC_CTA_INIT_COUNT
	.align		4
        /*0048*/ 	.byte	0x02, 0x4a
	.zero		1
	.zero		1


	//----- nvinfo : EIATTR_EXIT_INSTR_OFFSETS
	.align		4
        /*004c*/ 	.byte	0x04, 0x1c
        /*004e*/ 	.short	(.L_21 - .L_20)


	//   ....[0]....
.L_20:
        /*0050*/ 	.word	0x00000580


	//----- nvinfo : EIATTR_CBANK_PARAM_SIZE
	.align		4
.L_21:
        /*0054*/ 	.byte	0x03, 0x19
        /*0056*/ 	.short	0x0018


	//----- nvinfo : EIATTR_PARAM_CBANK
	.align		4
        /*0058*/ 	.byte	0x04, 0x0a
        /*005a*/ 	.short	(.L_23 - .L_22)
	.align		4
.L_22:
        /*005c*/ 	.word	index@(.nv.constant0._Z20prod_parallel_sharedPiS_S_)
        /*0060*/ 	.short	0x0380
        /*0062*/ 	.short	0x0018


	//----- nvinfo : EIATTR_SW_WAR
	.align		4
.L_23:
        /*0064*/ 	.byte	0x04, 0x36
        /*0066*/ 	.short	(.L_25 - .L_24)
.L_24:
        /*0068*/ 	.word	0x00000008
.L_25:


//--------------------- .nv.info._Z13prod_parallelPiS_S_ --------------------------
	.section	.nv.info._Z13prod_parallelPiS_S_,"",@"SHT_CUDA_INFO"
	.sectionflags	@""
	.align	4


	//----- nvinfo : EIATTR_CUDA_API_VERSION
	.align		4
        /*0000*/ 	.byte	0x04, 0x37
        /*0002*/ 	.short	(.L_27 - .L_26)
.L_26:
        /*0004*/ 	.word	0x00000082


	//----- nvinfo : EIATTR_KPARAM_INFO
	.align		4
.L_27:
        /*0008*/ 	.byte	0x04, 0x17
        /*000a*/ 	.short	(.L_29 - .L_28)
.L_28:
        /*000c*/ 	.word	0x00000000
        /*0010*/ 	.short	0x0002
        /*0012*/ 	.short	0x0010
        /*0014*/ 	.byte	0x00, 0xf5, 0x21, 0x00


	//----- nvinfo : EIATTR_KPARAM_INFO
	.align		4
.L_29:
        /*0018*/ 	.byte	0x04, 0x17
        /*001a*/ 	.short	(.L_31 - .L_30)
.L_30:
        /*001c*/ 	.word	0x00000000
        /*0020*/ 	.short	0x0001
        /*0022*/ 	.short	0x0008
        /*0024*/ 	.byte	0x00, 0xf5, 0x21, 0x00


	//----- nvinfo : EIATTR_KPARAM_INFO
	.align		4
.L_31:
        /*0028*/ 	.byte	0x04, 0x17
        /*002a*/ 	.short	(.L_33 - .L_32)
.L_32:
        /*002c*/ 	.word	0x00000000
        /*0030*/ 	.short	0x0000
        /*0032*/ 	.short	0x0000
        /*0034*/ 	.byte	0x00, 0xf5, 0x21, 0x00


	//----- nvinfo : EIATTR_SPARSE_MMA_MASK
	.align		4
.L_33:
        /*0038*/ 	.byte	0x03, 0x50
        /*003a*/ 	.short	0x0000


	//----- nvinfo : EIATTR_MAXREG_COUNT
	.align		4
        /*003c*/ 	.byte	0x03, 0x1b
        /*003e*/ 	.short	0x00ff


	//----- nvinfo : EIATTR_MERCURY_ISA_VERSION
	.align		4
        /*0040*/ 	.byte	0x03, 0x5f
        /*0042*/ 	.short	0x0101


	//----- nvinfo : EIATTR_VRC_CTA_INIT_COUNT
	.align		4
        /*0044*/ 	.byte	0x02, 0x4a
	.zero		1
	.zero		1


	//----- nvinfo : EIATTR_EXIT_INSTR_OFFSETS
	.align		4
        /*0048*/ 	.byte	0x04, 0x1c
        /*004a*/ 	.short	(.L_35 - .L_34)


	//   ....[0]....
.L_34:
        /*004c*/ 	.word	0x000000b0


	//   ....[1]....
        /*0050*/ 	.word	0x00000460


	//----- nvinfo : EIATTR_CBANK_PARAM_SIZE
	.align		4
.L_35:
        /*0054*/ 	.byte	0x03, 0x19
        /*0056*/ 	.short	0x0018


	//----- nvinfo : EIATTR_PARAM_CBANK
	.align		4
        /*0058*/ 	.byte	0x04, 0x0a
        /*005a*/ 	.short	(.L_37 - .L_36)
	.align		4
.L_36:
        /*005c*/ 	.word	index@(.nv.constant0._Z13prod_parallelPiS_S_)
        /*0060*/ 	.short	0x0380
        /*0062*/ 	.short	0x0018


	//----- nvinfo : EIATTR_SW_WAR
	.align		4
.L_37:
        /*0064*/ 	.byte	0x04, 0x36
        /*0066*/ 	.short	(.L_39 - .L_38)
.L_38:
        /*0068*/ 	.word	0x00000008
.L_39:


//--------------------- .nv.callgraph             --------------------------
	.section	.nv.callgraph,"",@"SHT_CUDA_CALLGRAPH"
	.align	4
	.sectionentsize	8
	.align		4
        /*0000*/ 	.word	0x00000000
	.align		4
        /*0004*/ 	.word	0xffffffff
	.align		4
        /*0008*/ 	.word	0x00000000
	.align		4
        /*000c*/ 	.word	0xfffffffe
	.align		4
        /*0010*/ 	.word	0x00000000
	.align		4
        /*0014*/ 	.word	0xfffffffd
	.align		4
        /*0018*/ 	.word	0x00000000
	.align		4
        /*001c*/ 	.word	0xfffffffc


//--------------------- .text._Z20prod_parallel_sharedPiS_S_ --------------------------
	.section	.text._Z20prod_parallel_sharedPiS_S_,"ax",@progbits
	.align	128
        .global         _Z20prod_parallel_sharedPiS_S_
        .type           _Z20prod_parallel_sharedPiS_S_,@function
        .size           _Z20prod_parallel_sharedPiS_S_,(.L_x_2 - _Z20prod_parallel_sharedPiS_S_)
        .other          _Z20prod_parallel_sharedPiS_S_,@"STO_CUDA_ENTRY STV_DEFAULT"
_Z20prod_parallel_sharedPiS_S_:
.text._Z20prod_parallel_sharedPiS_S_:
[----:B------:R-:W-:Y:S01]  /*0000*/  LDC R1, c[0x0][0x37c] ;  /* 0x0000df00ff017b82 */ /* 0x000fe20000000800 */
[----:B------:R-:W0:Y:S07]  /*0010*/  S2R R23, SR_TID.X ;  /* 0x0000000000177919 */ /* 0x000e2e0000002100 */
[----:B------:R-:W1:Y:S01]  /*0020*/  LDC.64 R2, c[0x0][0x380] ;  /* 0x0000e000ff027b82 */ /* 0x000e620000000a00 */
[----:B------:R-:W2:Y:S01]  /*0030*/  LDCU.64 UR8, c[0x0][0x358] ;  /* 0x00006b00ff0877ac */ /* 0x000ea20008000a00 */
[----:B------:R-:W3:Y:S01]  /*0040*/  S2R R18, SR_CTAID.X ;  /* 0x0000000000127919 */ /* 0x000ee20000002500 */
[----:B------:R-:W4:Y:S05]  /*0050*/  S2R R9, SR_TID.Y ;  /* 0x0000000000097919 */ /* 0x000f2a0000002200 */
[----:B------:R-:W5:Y:S01]  /*0060*/  LDC.64 R16, c[0x0][0x388] ;  /* 0x0000e200ff107b82 */ /* 0x000f620000000a00 */
[----:B------:R-:W2:Y:S01]  /*0070*/  S2R R19, SR_CTAID.Y ;  /* 0x0000000000137919 */ /* 0x000ea20000002600 */
[----:B0-----:R-:W-:-:S04]  /*0080*/  SHF.L.U32 R23, R23, 0x4, RZ ;  /* 0x0000000417177819 */ /* 0x001fc800000006ff */
[----:B---3--:R-:W-:-:S04]  /*0090*/  LEA R18, R18, R23, 0x6 ;  /* 0x0000001712127211 */ /* 0x008fc800078e30ff */
[-C--:B----4-:R-:W-:Y:S02]  /*00a0*/  IADD3 R5, PT, PT, R18, R9.reuse, RZ ;  /* 0x0000000912057210 */ /* 0x090fe40007ffe0ff */
[----:B--2---:R-:W-:-:S03]  /*00b0*/  LEA R19, R19, R9, 0x2 ;  /* 0x0000000913137211 */ /* 0x004fc600078e10ff */
[----:B-1----:R-:W-:Y:S01]  /*00c0*/  IMAD.WIDE.U32 R2, R5, 0x4, R2 ;  /* 0x0000000405027825 */ /* 0x002fe200078e0002 */
[----:B------:R-:W-:-:S04]  /*00d0*/  IADD3 R7, PT, PT, R19, R23, RZ ;  /* 0x0000001713077210 */ /* 0x000fc80007ffe0ff */
[----:B------:R-:W2:Y:S01]  /*00e0*/  LDG.E R5, desc[UR8][R2.64] ;  /* 0x0000000802057981 */ /* 0x000ea2000c1e1900 */
[----:B-----5:R-:W-:-:S05]  /*00f0*/  IMAD.WIDE.U32 R16, R7, 0x4, R16 ;  /* 0x0000000407107825 */ /* 0x020fca00078e0010 */
[----:B------:R-:W3:Y:S01]  /*0100*/  LDG.E R4, desc[UR8][R16.64] ;  /* 0x0000000810047981 */ /* 0x000ee2000c1e1900 */
[----:B------:R-:W0:Y:S01]  /*0110*/  S2UR UR6, SR_CgaCtaId ;  /* 0x00000000000679c3 */ /* 0x000e220000008800 */
[----:B------:R-:W-:Y:S02]  /*0120*/  UMOV UR4, 0x400 ;  /* 0x0000040000047882 */ /* 0x000fe40000000000 */
[----:B------:R-:W-:Y:S02]  /*0130*/  UIADD3 UR5, UPT, UPT, UR4, 0x40, URZ ;  /* 0x0000004004057890 */ /* 0x000fe4000fffe0ff */
[----:B0-----:R-:W-:Y:S02]  /*0140*/  ULEA UR4, UR6, UR4, 0x18 ;  /* 0x0000000406047291 */ /* 0x001fe4000f8ec0ff */
[----:B------:R-:W-:-:S04]  /*0150*/  ULEA UR5, UR6, UR5, 0x18 ;  /* 0x0000000506057291 */ /* 0x000fc8000f8ec0ff */
[----:B------:R-:W-:Y:S02]  /*0160*/  IADD3 R24, PT, PT, R23, UR4, RZ ;  /* 0x0000000417187c10 */ /* 0x000fe4000fffe0ff */
[C---:B------:R-:W-:Y:S02]  /*0170*/  LEA R0, R9.reuse, UR5, 0x2 ;  /* 0x0000000509007c11 */ /* 0x040fe4000f8e10ff */
[----:B------:R-:W-:Y:S02]  /*0180*/  LEA R24, R9, R24, 0x2 ;  /* 0x0000001809187211 */ /* 0x000fe400078e10ff */
[----:B------:R-:W-:-:S03]  /*0190*/  IADD3 R25, PT, PT, R23, R0, RZ ;  /* 0x0000000017197210 */ /* 0x000fc60007ffe0ff */
[----:B--2---:R-:W-:Y:S04]  /*01a0*/  STS [R24], R5 ;  /* 0x0000000518007388 */ /* 0x004fe80000000800 */
[----:B---3--:R-:W-:Y:S01]  /*01b0*/  STS [R25], R4 ;  /* 0x0000000419007388 */ /* 0x008fe20000000800 */
[----:B------:R-:W-:Y:S06]  /*01c0*/  BAR.SYNC.DEFER_BLOCKING 0x0 ;  /* 0x0000000000007b1d */ /* 0x000fec0000010000 */
[----:B------:R-:W-:Y:S04]  /*01d0*/  LDS R7, [R0] ;  /* 0x0000000000077984 */ /* 0x000fe80000000800 */
[----:B------:R-:W-:Y:S04]  /*01e0*/  LDS R6, [R0+0x10] ;  /* 0x0000100000067984 */ /* 0x000fe80000000800 */
[----:B------:R-:W-:Y:S04]  /*01f0*/  LDS R13, [R0+0x20] ;  /* 0x00002000000d7984 */ /* 0x000fe80000000800 */
[----:B------:R-:W-:Y:S04]  /*0200*/  LDS R12, [R0+0x30] ;  /* 0x00003000000c7984 */ /* 0x000fe80000000800 */
[----:B------:R-:W0:Y:S01]  /*0210*/  LDS.128 R8, [R23+UR4] ;  /* 0x0000000417087984 */ /* 0x000e220008000c00 */
[----:B------:R-:W-:Y:S06]  /*0220*/  BAR.SYNC.DEFER_BLOCKING 0x0 ;  /* 0x0000000000007b1d */ /* 0x000fec0000010000 */
[----:B------:R-:W2:Y:S04]  /*0230*/  LDG.E R15, desc[UR8][R2.64+0x10] ;  /* 0x00001008020f7981 */ /* 0x000ea8000c1e1900 */
[----:B------:R-:W3:Y:S01]  /*0240*/  LDG.E R14, desc[UR8][R16.64+0x100] ;  /* 0x00010008100e7981 */ /* 0x000ee2000c1e1900 */
[----:B0-----:R-:W-:-:S04]  /*0250*/  IMAD R8, R8, R7, RZ ;  /* 0x0000000708087224 */ /* 0x001fc800078e02ff */
[----:B------:R-:W-:Y:S01]  /*0260*/  IMAD R8, R6, R9, R8 ;  /* 0x0000000906087224 */ /* 0x000fe200078e0208 */
[----:B--2---:R0:W-:Y:S04]  /*0270*/  STS [R24], R15 ;  /* 0x0000000f18007388 */ /* 0x0041e80000000800 */
[----:B---3--:R1:W-:Y:S01]  /*0280*/  STS [R25], R14 ;  /* 0x0000000e19007388 */ /* 0x0083e20000000800 */
[----:B------:R-:W-:Y:S06]  /*0290*/  BAR.SYNC.DEFER_BLOCKING 0x0 ;  /* 0x0000000000007b1d */ /* 0x000fec0000010000 */
[----:B------:R-:W-:Y:S04]  /*02a0*/  LDS R9, [R0] ;  /* 0x0000000000097984 */ /* 0x000fe80000000800 */
[----:B------:R-:W-:Y:S04]  /*02b0*/  LDS R20, [R0+0x10] ;  /* 0x0000100000147984 */ /* 0x000fe80000000800 */
[----:B------:R-:W-:Y:S04]  /*02c0*/  LDS R21, [R0+0x20] ;  /* 0x0000200000157984 */ /* 0x000fe80000000800 */
[----:B------:R-:W-:Y:S04]  /*02d0*/  LDS R22, [R0+0x30] ;  /* 0x0000300000167984 */ /* 0x000fe80000000800 */
[----:B------:R-:W2:Y:S01]  /*02e0*/  LDS.128 R4, [R23+UR4] ;  /* 0x0000000417047984 */ /* 0x000ea20008000c00 */
[----:B------:R-:W-:Y:S06]  /*02f0*/  BAR.SYNC.DEFER_BLOCKING 0x0 ;  /* 0x0000000000007b1d */ /* 0x000fec0000010000 */
[----:B0-----:R-:W3:Y:S04]  /*0300*/  LDG.E R15, desc[UR8][R2.64+0x20] ;  /* 0x00002008020f7981 */ /* 0x001ee8000c1e1900 */
[----:B-1----:R-:W4:Y:S01]  /*0310*/  LDG.E R14, desc[UR8][R16.64+0x200] ;  /* 0x00020008100e7981 */ /* 0x002f22000c1e1900 */
[----:B------:R-:W-:-:S04]  /*0320*/  IMAD R8, R13, R10, R8 ;  /* 0x0000000a0d087224 */ /* 0x000fc800078e0208 */
[----:B------:R-:W-:-:S04]  /*0330*/  IMAD R11, R12, R11, R8 ;  /* 0x0000000b0c0b7224 */ /* 0x000fc800078e0208 */
[----:B--2---:R-:W-:Y:S01]  /*0340*/  IMAD R4, R4, R9, R11 ;  /* 0x0000000904047224 */ /* 0x004fe200078e020b */
[----:B---3--:R-:W-:Y:S04]  /*0350*/  STS [R24], R15 ;  /* 0x0000000f18007388 */ /* 0x008fe80000000800 */
[----:B----4-:R-:W-:Y:S01]  /*0360*/  STS [R25], R14 ;  /* 0x0000000e19007388 */ /* 0x010fe20000000800 */
        /* <DEDUP_REMOVED lines=9> */
[----:B------:R-:W-:-:S04]  /*0400*/  IMAD R5, R20, R5, R4 ;  /* 0x0000000514057224 */ /* 0x000fc800078e0204 */
[----:B------:R-:W-:-:S04]  /*0410*/  IMAD R5, R21, R6, R5 ;  /* 0x0000000615057224 */ /* 0x000fc800078e0205 */
[----:B------:R-:W-:Y:S02]  /*0420*/  IMAD R5, R22, R7, R5 ;  /* 0x0000000716057224 */ /* 0x000fe400078e0205 */
[----:B------:R-:W1:Y:S02]  /*0430*/  LDC.64 R6, c[0x0][0x390] ;  /* 0x0000e400ff067b82 */ /* 0x000e640000000a00 */
[----:B0-----:R-:W-:-:S04]  /*0440*/  IMAD R5, R8, R29, R5 ;  /* 0x0000001d08057224 */ /* 0x001fc800078e0205 */
[----:B------:R-:W-:-:S04]  /*0450*/  IMAD R5, R28, R9, R5 ;  /* 0x000000091c057224 */ /* 0x000fc800078e0205 */
[----:B------:R-:W-:-:S04]  /*0460*/  IMAD R5, R27, R10, R5 ;  /* 0x0000000a1b057224 */ /* 0x000fc800078e0205 */
[----:B------:R-:W-:Y:S01]  /*0470*/  IMAD R5, R26, R11, R5 ;  /* 0x0000000b1a057224 */ /* 0x000fe200078e0205 */
[----:B------:R-:W-:-:S05]  /*0480*/  IADD3 R19, PT, PT, R19, R18, RZ ;  /* 0x0000001213137210 */ /* 0x000fca0007ffe0ff */
[----:B-1----:R-:W-:Y:S01]  /*0490*/  IMAD.WIDE.U32 R6, R19, 0x4, R6 ;  /* 0x0000000413067825 */ /* 0x002fe200078e0006 */
[----:B--2---:R-:W-:Y:S04]  /*04a0*/  STS [R24], R3 ;  /* 0x0000000318007388 */ /* 0x004fe80000000800 */
[----:B---3--:R-:W-:Y:S01]  /*04b0*/  STS [R25], R16 ;  /* 0x0000001019007388 */ /* 0x008fe20000000800 */
[----:B------:R-:W-:Y:S06]  /*04c0*/  BAR.SYNC.DEFER_BLOCKING 0x0 ;  /* 0x0000000000007b1d */ /* 0x000fec0000010000 */
[----:B------:R-:W-:Y:S04]  /*04d0*/  LDS R3, [R0] ;  /* 0x0000000000037984 */ /* 0x000fe80000000800 */
[----:B------:R-:W0:Y:S04]  /*04e0*/  LDS.128 R12, [R23+UR4] ;  /* 0x00000004170c7984 */ /* 0x000e280008000c00 */
[----:B------:R-:W1:Y:S04]  /*04f0*/  LDS R2, [R0+0x10] ;  /* 0x0000100000027984 */ /* 0x000e680000000800 */
[----:B------:R-:W2:Y:S04]  /*0500*/  LDS R17, [R0+0x20] ;  /* 0x0000200000117984 */ /* 0x000ea80000000800 */
[----:B------:R-:W3:Y:S01]  /*0510*/  LDS R4, [R0+0x30] ;  /* 0x0000300000047984 */ /* 0x000ee20000000800 */
[----:B0-----:R-:W-:-:S04]  /*0520*/  IMAD R3, R12, R3, R5 ;  /* 0x000000030c037224 */ /* 0x001fc800078e0205 */
[----:B-1----:R-:W-:-:S04]  /*0530*/  IMAD R2, R2, R13, R3 ;  /* 0x0000000d02027224 */ /* 0x002fc800078e0203 */
[----:B--2---:R-:W-:-:S04]  /*0540*/  IMAD R2, R17, R14, R2 ;  /* 0x0000000e11027224 */ /* 0x004fc800078e0202 */
[----:B---3--:R-:W-:Y:S01]  /*0550*/  IMAD R15, R4, R15, R2 ;  /* 0x0000000f040f7224 */ /* 0x008fe200078e0202 */
[----:B------:R-:W-:Y:S06]  /*0560*/  BAR.SYNC.DEFER_BLOCKING 0x0 ;  /* 0x0000000000007b1d */ /* 0x000fec0000010000 */
[----:B------:R-:W-:Y:S01]  /*0570*/  STG.E desc[UR8][R6.64], R15 ;  /* 0x0000000f06007986 */ /* 0x000fe2000c101908 */
[----:B------:R-:W-:Y:S05]  /*0580*/  EXIT ;  /* 0x000000000000794d */ /* 0x000fea0003800000 */
.L_x_0:
[----:B------:R-:W-:-:S00]  /*0590*/  BRA `(.L_x_0) ;  /* 0xfffffffc00fc7947 */ /* 0x000fc0000383ffff */
[----:B------:R-:W-:-:S00]  /*05a0*/  NOP ;  /* 0x0000000000007918 */ /* 0x000fc00000000000 */
        /* <DEDUP_REMOVED lines=13> */
.L_x_2:


//--------------------- .text._Z13prod_parallelPiS_S_ --------------------------
	.section	.text._Z13prod_parallelPiS_S_,"ax",@progbits
	.align	128
        .global         _Z13prod_parallelPiS_S_
        .type           _Z13prod_parallelPiS_S_,@function
        .size           _Z13prod_parallelPiS_S_,(.L_x_3 - _Z13prod_parallelPiS_S_)
        .other          _Z13prod_parallelPiS_S_,@"STO_CUDA_ENTRY STV_DEFAULT"
_Z13prod_parallelPiS_S_:
.text._Z13prod_parallelPiS_S_:
[----:B------:R-:W-:Y:S01]  /*0000*/  LDC R1, c[0x0][0x37c] ;  /* 0x0000df00ff017b82 */ /* 0x000fe20000000800 */
[----:B------:R-:W0:Y:S07]  /*0010*/  S2R R2, SR_TID.Y ;  /* 0x0000000000027919 */ /* 0x000e2e0000002200 */
[----:B------:R-:W1:Y:S01]  /*0020*/  LDC R0, c[0x0][0x360] ;  /* 0x0000d800ff007b82 */ /* 0x000e620000000800 */
[----:B------:R-:W1:Y:S07]  /*0030*/  S2R R3, SR_TID.X ;  /* 0x0000000000037919 */ /* 0x000e6e0000002100 */
[----:B------:R-:W0:Y:S08]  /*0040*/  S2UR UR5, SR_CTAID.Y ;  /* 0x00000000000579c3 */ /* 0x000e300000002600 */
[----:B------:R-:W0:Y:S08]  /*0050*/  LDC R7, c[0x0][0x364] ;  /* 0x0000d900ff077b82 */ /* 0x000e300000000800 */
[----:B------:R-:W1:Y:S01]  /*0060*/  S2UR UR4, SR_CTAID.X ;  /* 0x00000000000479c3 */ /* 0x000e620000002500 */
[----:B0-----:R-:W-:-:S05]  /*0070*/  IMAD R7, R7, UR5, R2 ;  /* 0x0000000507077c24 */ /* 0x001fca000f8e0202 */
[----:B------:R-:W-:Y:S01]  /*0080*/  ISETP.GT.U32.AND P0, PT, R7, 0xf, PT ;  /* 0x0000000f0700780c */ /* 0x000fe20003f04070 */
[----:B-1----:R-:W-:-:S05]  /*0090*/  IMAD R0, R0, UR4, R3 ;  /* 0x0000000400007c24 */ /* 0x002fca000f8e0203 */
[----:B------:R-:W-:-:S13]  /*00a0*/  ISETP.GT.OR P0, PT, R0, 0xf, P0 ;  /* 0x0000000f0000780c */ /* 0x000fda0000704670 */
[----:B------:R-:W-:Y:S05]  /*00b0*/  @P0 EXIT ;  /* 0x000000000000094d */ /* 0x000fea0003800000 */
[----:B------:R-:W0:Y:S01]  /*00c0*/  LDC.64 R4, c[0x0][0x380] ;  /* 0x0000e000ff047b82 */ /* 0x000e220000000a00 */
[----:B------:R-:W1:Y:S01]  /*00d0*/  LDCU.64 UR4, c[0x0][0x358] ;  /* 0x00006b00ff0477ac */ /* 0x000e620008000a00 */
[----:B------:R-:W-:-:S06]  /*00e0*/  SHF.L.U32 R0, R0, 0x4, RZ ;  /* 0x0000000400007819 */ /* 0x000fcc00000006ff */
[----:B------:R-:W2:Y:S01]  /*00f0*/  LDC.64 R2, c[0x0][0x388] ;  /* 0x0000e200ff027b82 */ /* 0x000ea20000000a00 */
[----:B0-----:R-:W-:-:S05]  /*0100*/  IMAD.WIDE R4, R0, 0x4, R4 ;  /* 0x0000000400047825 */ /* 0x001fca00078e0204 */
[----:B-1----:R-:W3:Y:S01]  /*0110*/  LDG.E R6, desc[UR4][R4.64] ;  /* 0x0000000404067981 */ /* 0x002ee2000c1e1900 */
[----:B--2---:R-:W-:-:S03]  /*0120*/  IMAD.WIDE.U32 R2, R7, 0x4, R2 ;  /* 0x0000000407027825 */ /* 0x004fc600078e0002 */
[----:B------:R-:W2:Y:S04]  /*0130*/  LDG.E R11, desc[UR4][R4.64+0x4] ;  /* 0x00000404040b7981 */ /* 0x000ea8000c1e1900 */
[----:B------:R-:W3:Y:S04]  /*0140*/  LDG.E R9, desc[UR4][R2.64] ;  /* 0x0000000402097981 */ /* 0x000ee8000c1e1900 */
[----:B------:R-:W2:Y:S04]  /*0150*/  LDG.E R24, desc[UR4][R2.64+0x40] ;  /* 0x0000400402187981 */ /* 0x000ea8000c1e1900 */
[----:B------:R-:W4:Y:S04]  /*0160*/  LDG.E R13, desc[UR4][R4.64+0x8] ;  /* 0x00000804040d7981 */ /* 0x000f28000c1e1900 */
[----:B------:R-:W4:Y:S04]  /*0170*/  LDG.E R10, desc[UR4][R2.64+0x80] ;  /* 0x00008004020a7981 */ /* 0x000f28000c1e1900 */
[----:B------:R-:W5:Y:S04]  /*0180*/  LDG.E R20, desc[UR4][R4.64+0xc] ;  /* 0x00000c0404147981 */ /* 0x000f68000c1e1900 */
        /* <DEDUP_REMOVED lines=12> */
[----:B------:R-:W5:Y:S01]  /*0250*/  LDG.E R29, desc[UR4][R2.64+0x3c0] ;  /* 0x0003c004021d7981 */ /* 0x000f62000c1e1900 */
[----:B---3--:R-:W-:-:S03]  /*0260*/  IMAD R8, R6, R9, RZ ;  /* 0x0000000906087224 */ /* 0x008fc600078e02ff */
[----:B------:R-:W3:Y:S01]  /*0270*/  LDG.E R6, desc[UR4][R4.64+0x24] ;  /* 0x0000240404067981 */ /* 0x000ee2000c1e1900 */
[----:B--2---:R-:W-:-:S03]  /*0280*/  IMAD R24, R11, R24, R8 ;  /* 0x000000180b187224 */ /* 0x004fc600078e0208 */
[----:B------:R-:W3:Y:S04]  /*0290*/  LDG.E R9, desc[UR4][R2.64+0x240] ;  /* 0x0002400402097981 */ /* 0x000ee8000c1e1900 */
[----:B------:R-:W2:Y:S01]  /*02a0*/  LDG.E R8, desc[UR4][R4.64+0x28] ;  /* 0x0000280404087981 */ /* 0x000ea2000c1e1900 */
[----:B----4-:R-:W-:-:S03]  /*02b0*/  IMAD R24, R13, R10, R24 ;  /* 0x0000000a0d187224 */ /* 0x010fc600078e0218 */
[----:B------:R-:W2:Y:S04]  /*02c0*/  LDG.E R11, desc[UR4][R2.64+0x280] ;  /* 0x00028004020b7981 */ /* 0x000ea8000c1e1900 */
[----:B------:R-:W4:Y:S01]  /*02d0*/  LDG.E R10, desc[UR4][R4.64+0x2c] ;  /* 0x00002c04040a7981 */ /* 0x000f22000c1e1900 */
[----:B-----5:R-:W-:-:S03]  /*02e0*/  IMAD R24, R20, R23, R24 ;  /* 0x0000001714187224 */ /* 0x020fc600078e0218 */
[----:B------:R-:W4:Y:S04]  /*02f0*/  LDG.E R13, desc[UR4][R2.64+0x2c0] ;  /* 0x0002c004020d7981 */ /* 0x000f28000c1e1900 */
[----:B------:R-:W5:Y:S01]  /*0300*/  LDG.E R20, desc[UR4][R4.64+0x30] ;  /* 0x0000300404147981 */ /* 0x000f62000c1e1900 */
[----:B------:R-:W-:-:S03]  /*0310*/  IMAD R24, R22, R25, R24 ;  /* 0x0000001916187224 */ /* 0x000fc600078e0218 */
[----:B------:R-:W5:Y:S04]  /*0320*/  LDG.E R23, desc[UR4][R2.64+0x300] ;  /* 0x0003000402177981 */ /* 0x000f68000c1e1900 */
[----:B------:R-:W5:Y:S04]  /*0330*/  LDG.E R22, desc[UR4][R4.64+0x34] ;  /* 0x0000340404167981 */ /* 0x000f68000c1e1900 */
[----:B------:R-:W5:Y:S01]  /*0340*/  LDG.E R25, desc[UR4][R2.64+0x340] ;  /* 0x0003400402197981 */ /* 0x000f62000c1e1900 */
[----:B------:R-:W-:-:S03]  /*0350*/  IMAD R15, R12, R15, R24 ;  /* 0x0000000f0c0f7224 */ /* 0x000fc600078e0218 */
[----:B------:R-:W5:Y:S04]  /*0360*/  LDG.E R24, desc[UR4][R4.64+0x38] ;  /* 0x0000380404187981 */ /* 0x000f68000c1e1900 */
[----:B------:R-:W5:Y:S01]  /*0370*/  LDG.E R12, desc[UR4][R4.64+0x3c] ;  /* 0x00003c04040c7981 */ /* 0x000f62000c1e1900 */
[----:B------:R-:W-:-:S04]  /*0380*/  IMAD R14, R14, R17, R15 ;  /* 0x000000110e0e7224 */ /* 0x000fc800078e020f */
[----:B------:R-:W-:-:S04]  /*0390*/  IMAD R14, R16, R19, R14 ;  /* 0x00000013100e7224 */ /* 0x000fc800078e020e */
[----:B------:R-:W-:Y:S02]  /*03a0*/  IMAD R18, R18, R21, R14 ;  /* 0x0000001512127224 */ /* 0x000fe400078e020e */
[----:B------:R-:W0:Y:S01]  /*03b0*/  LDC.64 R14, c[0x0][0x390] ;  /* 0x0000e400ff0e7b82 */ /* 0x000e220000000a00 */
[----:B------:R-:W-:-:S05]  /*03c0*/  IADD3 R7, PT, PT, R7, R0, RZ ;  /* 0x0000000007077210 */ /* 0x000fca0007ffe0ff */
[----:B0-----:R-:W-:-:S04]  /*03d0*/  IMAD.WIDE R14, R7, 0x4, R14 ;  /* 0x00000004070e7825 */ /* 0x001fc800078e020e */
[----:B---3--:R-:W-:-:S04]  /*03e0*/  IMAD R6, R6, R9, R18 ;  /* 0x0000000906067224 */ /* 0x008fc800078e0212 */
[----:B--2---:R-:W-:-:S04]  /*03f0*/  IMAD R6, R8, R11, R6 ;  /* 0x0000000b08067224 */ /* 0x004fc800078e0206 */
[----:B----4-:R-:W-:-:S04]  /*0400*/  IMAD R6, R10, R13, R6 ;  /* 0x0000000d0a067224 */ /* 0x010fc800078e0206 */
[----:B-----5:R-:W-:-:S04]  /*0410*/  IMAD R6, R20, R23, R6 ;  /* 0x0000001714067224 */ /* 0x020fc800078e0206 */
[----:B------:R-:W-:-:S04]  /*0420*/  IMAD R6, R22, R25, R6 ;  /* 0x0000001916067224 */ /* 0x000fc800078e0206 */
[----:B------:R-:W-:-:S04]  /*0430*/  IMAD R6, R24, R27, R6 ;  /* 0x0000001b18067224 */ /* 0x000fc800078e0206 */
[----:B------:R-:W-:-:S05]  /*0440*/  IMAD R29, R12, R29, R6 ;  /* 0x0000001d0c1d7224 */ /* 0x000fca00078e0206 */
[----:B------:R-:W-:Y:S01]  /*0450*/  STG.E desc[UR4][R14.64], R29 ;  /* 0x0000001d0e007986 */ /* 0x000fe2000c101904 */
[----:B------:R-:W-:Y:S05]  /*0460*/  EXIT ;  /* 0x000000000000794d */ /* 0x000fea0003800000 */
.L_x_1:
        /* <DEDUP_REMOVED lines=9> */
.L_x_3:


//--------------------- .nv.shared._Z20prod_parallel_sharedPiS_S_ --------------------------
	.section	.nv.shared._Z20prod_parallel_sharedPiS_S_,"aw",@nobits
	.sectionflags	@""
	.align	4
.nv.shared._Z20prod_parallel_sharedPiS_S_:
	.zero		1152


//--------------------- .nv.shared.reserved.0     --------------------------
	.section	.nv.shared.reserved.0,"aw",@nobits
	.weak		__nv_reservedSMEM_offset_0_alias
	.size		__nv_reservedSMEM_offset_0_alias, 0, 64
	.other		__nv_reservedSMEM_offset_0_alias,@"STO_CUDA_RESERVED_SHARED STV_DEFAULT"
__nv_reservedSMEM_offset_0_alias:
	.zero		0
	.zero		64


//--------------------- .nv.constant0._Z20prod_parallel_sharedPiS_S_ --------------------------
	.section	.nv.constant0._Z20prod_parallel_sharedPiS_S_,"a",@progbits
	.sectionflags	@""
	.align	4
.nv.constant0._Z20prod_parallel_sharedPiS_S_:
	.zero		920


//--------------------- .nv.constant0._Z13prod_parallelPiS_S_ --------------------------
	.section	.nv.constant0._Z13prod_parallelPiS_S_,"a",@progbits
	.sectionflags	@""
	.align	4
.nv.constant0._Z13prod_parallelPiS_S_:
	.zero		920


//--------------------- SYMBOLS --------------------------

	.type		.nv.reservedSmem.offset0,@object
	.size		.nv.reservedSmem.offset0,0x4
	.type		.nv.reservedSmem.cap,@object
	.size		.nv.reservedSmem.cap,0x4
